	.headerflags	@"EF_CUDA_TEXMODE_UNIFIED EF_CUDA_64BIT_ADDRESS EF_CUDA_ACCELERATORS EF_CUDA_SM90 EF_CUDA_VIRTUAL_SM(EF_CUDA_SM90)"
	.elftype	@"ET_EXEC"


//--------------------- .nv.info                  --------------------------
	.section	.nv.info,"",@"SHT_CUDA_INFO"
	.align	4


	//----- nvinfo : EIATTR_REGCOUNT
	.align		4
        /*0000*/ 	.byte	0x04, 0x2f
        /*0002*/ 	.short	(.L_1 - .L_0)
	.align		4
.L_0:
        /*0004*/ 	.word	index@(triton_mm)
        /*0008*/ 	.word	0x00000028


	//----- nvinfo : EIATTR_MIN_STACK_SIZE
	.align		4
.L_1:
        /*000c*/ 	.byte	0x04, 0x12
        /*000e*/ 	.short	(.L_3 - .L_2)
	.align		4
.L_2:
        /*0010*/ 	.word	index@(triton_mm)
        /*0014*/ 	.word	0x00000000


	//----- nvinfo : EIATTR_FRAME_SIZE
	.align		4
.L_3:
        /*0018*/ 	.byte	0x04, 0x11
        /*001a*/ 	.short	(.L_5 - .L_4)
	.align		4
.L_4:
        /*001c*/ 	.word	index@(triton_mm)
        /*0020*/ 	.word	0x00000000


	//----- nvinfo : EIATTR_MIN_STACK_SIZE
	.align		4
.L_5:
        /*0024*/ 	.byte	0x04, 0x12
        /*0026*/ 	.short	(.L_7 - .L_6)
	.align		4
.L_6:
        /*0028*/ 	.word	index@(triton_mm)
        /*002c*/ 	.word	0x00000000
.L_7:


//--------------------- .nv.info.triton_mm        --------------------------
	.section	.nv.info.triton_mm,"",@"SHT_CUDA_INFO"
	.sectionflags	@""
	.align	4


	//----- nvinfo : EIATTR_CUDA_API_VERSION
	.align		4
        /*0000*/ 	.byte	0x04, 0x37
        /*0002*/ 	.short	(.L_9 - .L_8)
.L_8:
        /*0004*/ 	.word	0x0000007c


	//----- nvinfo : EIATTR_KPARAM_INFO
	.align		4
.L_9:
        /*0008*/ 	.byte	0x04, 0x17
        /*000a*/ 	.short	(.L_11 - .L_10)
.L_10:
        /*000c*/ 	.word	0x00000000
        /*0010*/ 	.short	0x0002
        /*0012*/ 	.short	0x0010
        /*0014*/ 	.byte	0x00, 0xf0, 0x21, 0x00


	//----- nvinfo : EIATTR_KPARAM_INFO
	.align		4
.L_11:
        /*0018*/ 	.byte	0x04, 0x17
        /*001a*/ 	.short	(.L_13 - .L_12)
.L_12:
        /*001c*/ 	.word	0x00000000
        /*0020*/ 	.short	0x0001
        /*0022*/ 	.short	0x0008
        /*0024*/ 	.byte	0x00, 0xf0, 0x21, 0x00


	//----- nvinfo : EIATTR_KPARAM_INFO
	.align		4
.L_13:
        /*0028*/ 	.byte	0x04, 0x17
        /*002a*/ 	.short	(.L_15 - .L_14)
.L_14:
        /*002c*/ 	.word	0x00000000
        /*0030*/ 	.short	0x0000
        /*0032*/ 	.short	0x0000
        /*0034*/ 	.byte	0x00, 0xf0, 0x21, 0x00


	//----- nvinfo : EIATTR_SPARSE_MMA_MASK
	.align		4
.L_15:
        /*0038*/ 	.byte	0x03, 0x50
        /*003a*/ 	.short	0x0000


	//----- nvinfo : EIATTR_MAXREG_COUNT
	.align		4
        /*003c*/ 	.byte	0x03, 0x1b
        /*003e*/ 	.short	0x00ff


	//----- nvinfo : EIATTR_EXIT_INSTR_OFFSETS
	.align		4
        /*0040*/ 	.byte	0x04, 0x1c
        /*0042*/ 	.short	(.L_17 - .L_16)


	//   ....[0]....
.L_16:
        /*0044*/ 	.word	0x00002cd0


	//   ....[1]....
        /*0048*/ 	.word	0x00002d20


	//----- nvinfo : EIATTR_MAX_THREADS
	.align		4
.L_17:
        /*004c*/ 	.byte	0x04, 0x05
        /*004e*/ 	.short	(.L_19 - .L_18)
.L_18:
        /*0050*/ 	.word	0x00000040
        /*0054*/ 	.word	0x00000001
        /*0058*/ 	.word	0x00000001


	//----- nvinfo : EIATTR_CBANK_PARAM_SIZE
	.align		4
.L_19:
        /*005c*/ 	.byte	0x03, 0x19
        /*005e*/ 	.short	0x0018


	//----- nvinfo : EIATTR_PARAM_CBANK
	.align		4
        /*0060*/ 	.byte	0x04, 0x0a
        /*0062*/ 	.short	(.L_21 - .L_20)
	.align		4
.L_20:
        /*0064*/ 	.word	index@(.nv.constant0.triton_mm)
        /*0068*/ 	.short	0x0210
        /*006a*/ 	.short	0x0018


	//----- nvinfo : EIATTR_SW_WAR
	.align		4
.L_21:
        /*006c*/ 	.byte	0x04, 0x36
        /*006e*/ 	.short	(.L_23 - .L_22)
.L_22:
        /*0070*/ 	.word	0x00000008
.L_23:


//--------------------- .nv.callgraph             --------------------------
	.section	.nv.callgraph,"",@"SHT_CUDA_CALLGRAPH"
	.align	4
	.sectionentsize	8
	.align		4
        /*0000*/ 	.word	0x00000000
	.align		4
        /*0004*/ 	.word	0xffffffff
	.align		4
        /*0008*/ 	.word	0x00000000
	.align		4
        /*000c*/ 	.word	0xfffffffe
	.align		4
        /*0010*/ 	.word	0x00000000
	.align		4
        /*0014*/ 	.word	0xfffffffd
	.align		4
        /*0018*/ 	.word	0x00000000
	.align		4
        /*001c*/ 	.word	0xfffffffc


//--------------------- .text.triton_mm           --------------------------
	.section	.text.triton_mm,"ax",@progbits
	.sectionflags	@"SHF_BARRIERS=1"
	.align	128
        .global         triton_mm
        .type           triton_mm,@function
        .size           triton_mm,(.L_x_1 - triton_mm)
        .other          triton_mm,@"STO_CUDA_ENTRY STV_DEFAULT"
triton_mm:
.text.triton_mm:
[----:B------:R-:W0:Y:S02]  /*0000*/  LDC R1, c[0x0][0x28] ;  /* 0x00000a00ff017b82 */ /* 0x000e240000000800 */
[----:B------:R-:W1:Y:S01]  /*0010*/  S2R R37, SR_CTAID.X ;  /* 0x0000000000257919 */ /* 0x000e620000002500 */
[----:B------:R-:W-:Y:S01]  /*0020*/  IMAD.MOV.U32 R5, RZ, RZ, -0x8 ;  /* 0xfffffff8ff057424 */ /* 0x000fe200078e00ff */
[----:B------:R-:W2:Y:S01]  /*0030*/  LDC.64 R24, c[0x0][0x210] ;  /* 0x00008400ff187b82 */ /* 0x000ea20000000a00 */
[----:B------:R-:W-:-:S07]  /*0040*/  ULDC.64 UR6, c[0x0][0x208] ;  /* 0x0000820000067ab9 */ /* 0x000fce0000000a00 */
[----:B------:R-:W3:Y:S01]  /*0050*/  LDC.64 R20, c[0x0][0x218] ;  /* 0x00008600ff147b82 */ /* 0x000ee20000000a00 */
[----:B-1----:R-:W-:-:S05]  /*0060*/  IMAD.HI R0, R37, 0x2aaaaaab, RZ ;  /* 0x2aaaaaab25007827 */ /* 0x002fca00078e02ff */
[----:B------:R-:W-:-:S04]  /*0070*/  SHF.R.U32.HI R3, RZ, 0x1f, R0 ;  /* 0x0000001fff037819 */ /* 0x000fc80000011600 */
[----:B------:R-:W-:-:S05]  /*0080*/  LEA.HI.SX32 R0, R0, R3, 0x19 ;  /* 0x0000000300007211 */ /* 0x000fca00078fcaff */
[C---:B------:R-:W-:Y:S02]  /*0090*/  IMAD R2, R0.reuse, R5, 0x1 ;  /* 0x0000000100027424 */ /* 0x040fe400078e0205 */
[----:B------:R-:W-:-:S03]  /*00a0*/  IMAD R5, R0, -0x300, R37 ;  /* 0xfffffd0000057824 */ /* 0x000fc600078e0225 */
[----:B------:R-:W-:Y:S02]  /*00b0*/  VIMNMX R2, R2, 0x8, PT ;  /* 0x0000000802027848 */ /* 0x000fe40003fe0100 */
[----:B------:R-:W-:Y:S02]  /*00c0*/  IABS R11, R5 ;  /* 0x00000005000b7213 */ /* 0x000fe40000000000 */
[-C--:B------:R-:W-:Y:S02]  /*00d0*/  IABS R7, R2.reuse ;  /* 0x0000000200077213 */ /* 0x080fe40000000000 */
[----:B------:R-:W-:Y:S02]  /*00e0*/  LOP3.LUT R5, R5, R2, RZ, 0x3c, !PT ;  /* 0x0000000205057212 */ /* 0x000fe400078e3cff */
[----:B------:R-:W1:Y:S02]  /*00f0*/  I2F.RP R3, R7 ;  /* 0x0000000700037306 */ /* 0x000e640000209400 */
[----:B------:R-:W-:-:S02]  /*0100*/  ISETP.GE.AND P0, PT, R5, RZ, PT ;  /* 0x000000ff0500720c */ /* 0x000fc40003f06270 */
[----:B------:R-:W-:-:S04]  /*0110*/  LOP3.LUT R5, RZ, R2, RZ, 0x33, !PT ;  /* 0x00000002ff057212 */ /* 0x000fc800078e33ff */
[----:B-1----:R-:W1:Y:S02]  /*0120*/  MUFU.RCP R3, R3 ;  /* 0x0000000300037308 */ /* 0x002e640000001000 */
[----:B-1----:R-:W-:Y:S02]  /*0130*/  VIADD R30, R3, 0xffffffe ;  /* 0x0ffffffe031e7836 */ /* 0x002fe40000000000 */
[----:B------:R-:W1:Y:S04]  /*0140*/  S2R R3, SR_TID.X ;  /* 0x0000000000037919 */ /* 0x000e680000002100 */
[----:B------:R4:W5:Y:S02]  /*0150*/  F2I.FTZ.U32.TRUNC.NTZ R31, R30 ;  /* 0x0000001e001f7305 */ /* 0x000964000021f000 */
[----:B----4-:R-:W-:Y:S01]  /*0160*/  IMAD.MOV.U32 R30, RZ, RZ, RZ ;  /* 0x000000ffff1e7224 */ /* 0x010fe200078e00ff */
[----:B-----5:R-:W-:-:S05]  /*0170*/  IADD3 R4, RZ, -R31, RZ ;  /* 0x8000001fff047210 */ /* 0x020fca0007ffe0ff */
[----:B------:R-:W-:Y:S01]  /*0180*/  IMAD.MOV.U32 R0, RZ, RZ, R4 ;  /* 0x000000ffff007224 */ /* 0x000fe200078e0004 */
[----:B------:R-:W-:-:S03]  /*0190*/  IABS R4, R2 ;  /* 0x0000000200047213 */ /* 0x000fc60000000000 */
[----:B------:R-:W-:Y:S01]  /*01a0*/  IMAD R9, R0, R7, RZ ;  /* 0x0000000700097224 */ /* 0x000fe200078e02ff */
[----:B------:R-:W-:-:S03]  /*01b0*/  IADD3 R4, RZ, -R4, RZ ;  /* 0x80000004ff047210 */ /* 0x000fc60007ffe0ff */
[----:B------:R-:W-:Y:S01]  /*01c0*/  IMAD.HI.U32 R0, R31, R9, R30 ;  /* 0x000000091f007227 */ /* 0x000fe200078e001e */
[----:B-1----:R-:W-:-:S05]  /*01d0*/  SHF.L.U32 R9, R3, 0x2, RZ ;  /* 0x0000000203097819 */ /* 0x002fca00000006ff */
[----:B------:R-:W-:-:S04]  /*01e0*/  IMAD.HI.U32 R0, R0, R11, RZ ;  /* 0x0000000b00007227 */ /* 0x000fc800078e00ff */
[----:B------:R-:W-:-:S05]  /*01f0*/  IMAD R4, R0, R4, R11 ;  /* 0x0000000400047224 */ /* 0x000fca00078e020b */
[----:B------:R-:W-:-:S13]  /*0200*/  ISETP.GT.U32.AND P2, PT, R7, R4, PT ;  /* 0x000000040700720c */ /* 0x000fda0003f44070 */
[----:B------:R-:W-:Y:S02]  /*0210*/  @!P2 IMAD.IADD R4, R4, 0x1, -R7 ;  /* 0x000000010404a824 */ /* 0x000fe400078e0a07 */
[----:B------:R-:W-:-:S03]  /*0220*/  @!P2 VIADD R0, R0, 0x1 ;  /* 0x000000010000a836 */ /* 0x000fc60000000000 */
[----:B------:R-:W-:Y:S02]  /*0230*/  ISETP.GE.U32.AND P1, PT, R4, R7, PT ;  /* 0x000000070400720c */ /* 0x000fe40003f26070 */
[----:B------:R-:W-:-:S04]  /*0240*/  SHF.R.U32.HI R7, RZ, 0x1, R3 ;  /* 0x00000001ff077819 */ /* 0x000fc80000011603 */
[----:B------:R-:W-:-:S07]  /*0250*/  SGXT.U32 R7, R7, 0x5 ;  /* 0x000000050707781a */ /* 0x000fce0000000000 */
[----:B------:R-:W-:Y:S02]  /*0260*/  @P1 IADD3 R0, R0, 0x1, RZ ;  /* 0x0000000100001810 */ /* 0x000fe40007ffe0ff */
[----:B------:R-:W-:-:S03]  /*0270*/  ISETP.NE.AND P1, PT, R2, RZ, PT ;  /* 0x000000ff0200720c */ /* 0x000fc60003f25270 */
[----:B------:R-:W-:-:S05]  /*0280*/  @!P0 IMAD.MOV R0, RZ, RZ, -R0 ;  /* 0x000000ffff008224 */ /* 0x000fca00078e0a00 */
[----:B------:R-:W-:-:S05]  /*0290*/  SEL R5, R5, R0, !P1 ;  /* 0x0000000005057207 */ /* 0x000fca0004800000 */
[----:B------:R-:W-:-:S05]  /*02a0*/  IMAD.SHL.U32 R30, R5, 0x20, RZ ;  /* 0x00000020051e7824 */ /* 0x000fca00078e00ff */
[----:B------:R-:W-:-:S05]  /*02b0*/  LOP3.LUT R0, R30, R7, RZ, 0xfc, !PT ;  /* 0x000000071e007212 */ /* 0x000fca00078efcff */
[----:B------:R-:W-:-:S05]  /*02c0*/  IMAD.HI R2, R0, 0x2aaaaaab, RZ ;  /* 0x2aaaaaab00027827 */ /* 0x000fca00078e02ff */
[----:B------:R-:W-:-:S04]  /*02d0*/  SHF.R.U32.HI R5, RZ, 0x1f, R2 ;  /* 0x0000001fff057819 */ /* 0x000fc80000011602 */
[----:B------:R-:W-:Y:S02]  /*02e0*/  LEA.HI R5, R2, R5, RZ, 0x17 ;  /* 0x0000000502057211 */ /* 0x000fe400078fb8ff */
[----:B------:R-:W-:-:S03]  /*02f0*/  LOP3.LUT R2, R3, 0x1, RZ, 0xc0, !PT ;  /* 0x0000000103027812 */ /* 0x000fc600078ec0ff */
[----:B------:R-:W-:Y:S02]  /*0300*/  IMAD R5, R5, -0xc00, R0 ;  /* 0xfffff40005057824 */ /* 0x000fe400078e0200 */
[----:B------:R-:W-:Y:S02]  /*0310*/  IMAD.SHL.U32 R0, R2, 0x4, RZ ;  /* 0x0000000402007824 */ /* 0x000fe400078e00ff */
[----:B------:R-:W-:-:S03]  /*0320*/  IMAD R11, R5, 0x60, R2 ;  /* 0x00000060050b7824 */ /* 0x000fc600078e0202 */
[----:B------:R-:W-:Y:S01]  /*0330*/  LOP3.LUT R5, R0, 0x8, R9, 0xf8, !PT ;  /* 0x0000000800057812 */ /* 0x000fe200078ef809 */
[----:B------:R-:W-:-:S04]  /*0340*/  IMAD.SHL.U32 R11, R11, 0x8, RZ ;  /* 0x000000080b0b7824 */ /* 0x000fc800078e00ff */
[----:B--2---:R-:W-:-:S04]  /*0350*/  IMAD.WIDE.U32 R24, R5, 0x2, R24 ;  /* 0x0000000205187825 */ /* 0x004fc800078e0018 */
[----:B---3--:R-:W-:Y:S01]  /*0360*/  IMAD.WIDE R20, R11, 0x2, R20 ;  /* 0x000000020b147825 */ /* 0x008fe200078e0214 */
[----:B------:R-:W2:Y:S01]  /*0370*/  LDG.E.64 R4, desc[UR6][R24.64] ;  /* 0x0000000618047981 */ /* 0x000ea2000c1e1b00 */
[----:B------:R-:W-:Y:S06]  /*0380*/  BAR.SYNC.DEFER_BLOCKING 0x0 ;  /* 0x0000000000007b1d */ /* 0x000fec0000010000 */
[----:B------:R-:W3:Y:S02]  /*0390*/  LDG.E.128 R32, desc[UR6][R20.64] ;  /* 0x0000000614207981 */ /* 0x000ee4000c1e1d00 */
[----:B------:R-:W1:Y:S01]  /*03a0*/  S2UR UR5, SR_CgaCtaId ;  /* 0x00000000000579c3 */ /* 0x000e620000008800 */
[--C-:B------:R-:W-:Y:S01]  /*03b0*/  SHF.R.U32.HI R2, RZ, 0x1, R3.reuse ;  /* 0x00000001ff027819 */ /* 0x100fe20000011603 */
[----:B------:R-:W-:Y:S01]  /*03c0*/  UMOV UR4, 0x400 ;  /* 0x0000040000047882 */ /* 0x000fe20000000000 */
[----:B------:R-:W-:-:S02]  /*03d0*/  SHF.R.U32.HI R8, RZ, 0x2, R3 ;  /* 0x00000002ff087819 */ /* 0x000fc40000011603 */
[----:B------:R-:W-:Y:S02]  /*03e0*/  LOP3.LUT R9, R9, 0x8, R2, 0x48, !PT ;  /* 0x0000000809097812 */ /* 0x000fe400078e4802 */
[----:B------:R-:W-:Y:S02]  /*03f0*/  SGXT.U32 R2, R8, 0x4 ;  /* 0x000000040802781a */ /* 0x000fe40000000000 */
[----:B------:R-:W-:Y:S02]  /*0400*/  SHF.L.U32 R6, R3, 0x3, RZ ;  /* 0x0000000303067819 */ /* 0x000fe400000006ff */
[----:B------:R-:W-:Y:S01]  /*0410*/  SHF.R.U32.HI R36, RZ, 0x2, R3 ;  /* 0x00000002ff247819 */ /* 0x000fe20000011603 */
[----:B------:R-:W-:Y:S01]  /*0420*/  IMAD R9, R2, 0x10, R9 ;  /* 0x0000001002097824 */ /* 0x000fe200078e0209 */
[----:B------:R-:W-:Y:S02]  /*0430*/  LOP3.LUT R6, R6, 0x8, R3, 0x48, !PT ;  /* 0x0000000806067812 */ /* 0x000fe400078e4803 */
[----:B------:R-:W-:-:S02]  /*0440*/  SHF.R.U32.HI R2, RZ, 0x4, R3 ;  /* 0x00000004ff027819 */ /* 0x000fc40000011603 */
[----:B------:R-:W-:Y:S01]  /*0450*/  IADD3 R9, R0, R9, RZ ;  /* 0x0000000900097210 */ /* 0x000fe20007ffe0ff */
[----:B------:R-:W-:Y:S01]  /*0460*/  IMAD R28, R7, 0x10, R6 ;  /* 0x00000010071c7824 */ /* 0x000fe200078e0206 */
[----:B------:R-:W-:Y:S02]  /*0470*/  SHF.R.U32.HI R7, RZ, 0x2, R3 ;  /* 0x00000002ff077819 */ /* 0x000fe40000011603 */
[----:B------:R-:W-:Y:S02]  /*0480*/  LOP3.LUT R36, R36, 0x8, RZ, 0xc0, !PT ;  /* 0x0000000824247812 */ /* 0x000fe400078ec0ff */
[----:B------:R-:W-:Y:S01]  /*0490*/  SGXT.U32 R0, R2, 0x1 ;  /* 0x000000010200781a */ /* 0x000fe20000000000 */
[----:B-1----:R-:W-:Y:S01]  /*04a0*/  UPRMT UR4, UR5, 0x654, UR4 ;  /* 0x0000065405047896 */ /* 0x002fe20008000004 */
[----:B------:R-:W-:Y:S02]  /*04b0*/  SGXT.U32 R7, R7, 0x1 ;  /* 0x000000010707781a */ /* 0x000fe40000000000 */
[----:B------:R-:W-:-:S02]  /*04c0*/  LOP3.LUT R2, R36, 0x10, R3, 0xf8, !PT ;  /* 0x0000001024027812 */ /* 0x000fc400078ef803 */
[----:B------:R-:W-:Y:S01]  /*04d0*/  LOP3.LUT R0, R0, R7, RZ, 0x3c, !PT ;  /* 0x0000000700007212 */ /* 0x000fe200078e3cff */
[----:B------:R-:W-:Y:S01]  /*04e0*/  IMAD.SHL.U32 R27, R7, 0x10, RZ ;  /* 0x00000010071b7824 */ /* 0x000fe200078e00ff */
[----:B------:R-:W-:Y:S02]  /*04f0*/  LEA R29, R9, UR4, 0x1 ;  /* 0x00000004091d7c11 */ /* 0x000fe4000f8e08ff */
[----:B------:R-:W-:Y:S01]  /*0500*/  LEA R28, R28, UR4, 0x1 ;  /* 0x000000041c1c7c11 */ /* 0x000fe2000f8e08ff */
[----:B------:R-:W-:Y:S01]  /*0510*/  IMAD.SHL.U32 R0, R0, 0x10, RZ ;  /* 0x0000001000007824 */ /* 0x000fe200078e00ff */
[----:B------:R-:W-:Y:S02]  /*0520*/  LOP3.LUT R2, R2, 0x7, R3, 0xf8, !PT ;  /* 0x0000000702027812 */ /* 0x000fe400078ef803 */
[C---:B------:R-:W-:Y:S01]  /*0530*/  LOP3.LUT R6, R3.reuse, 0x8, RZ, 0xc0, !PT ;  /* 0x0000000803067812 */ /* 0x040fe200078ec0ff */
[----:B------:R-:W-:Y:S02]  /*0540*/  IMAD.SHL.U32 R3, R3, 0x20, RZ ;  /* 0x0000002003037824 */ /* 0x000fe400078e00ff */
[----:B------:R-:W-:Y:S01]  /*0550*/  IMAD.SHL.U32 R2, R2, 0x20, RZ ;  /* 0x0000002002027824 */ /* 0x000fe200078e00ff */
[----:B------:R-:W-:-:S02]  /*0560*/  SHF.L.U32 R6, R6, 0x1, RZ ;  /* 0x0000000106067819 */ /* 0x000fc400000006ff */
[----:B------:R-:W-:Y:S02]  /*0570*/  LOP3.LUT R26, R0, 0x1e0, R3, 0xf8, !PT ;  /* 0x000001e0001a7812 */ /* 0x000fe400078ef803 */
[----:B------:R-:W-:Y:S02]  /*0580*/  LOP3.LUT R27, R2, R27, R6, 0xf6, !PT ;  /* 0x0000001b021b7212 */ /* 0x000fe400078ef606 */
[----:B--2---:R-:W-:Y:S01]  /*0590*/  MOV R22, R4 ;  /* 0x0000000400167202 */ /* 0x004fe20000000f00 */
[----:B------:R-:W-:-:S05]  /*05a0*/  IMAD.MOV.U32 R23, RZ, RZ, R5 ;  /* 0x000000ffff177224 */ /* 0x000fca00078e0005 */
[----:B------:R-:W-:Y:S04]  /*05b0*/  STS.64 [R29], R22 ;  /* 0x000000161d007388 */ /* 0x000fe80000000a00 */
[----:B---3--:R-:W-:Y:S01]  /*05c0*/  STS.128 [R28+0x400], R32 ;  /* 0x000400201c007388 */ /* 0x008fe20000000c00 */
[----:B------:R-:W-:Y:S06]  /*05d0*/  BAR.SYNC.DEFER_BLOCKING 0x0 ;  /* 0x0000000000007b1d */ /* 0x000fec0000010000 */
[----:B------:R-:W2:Y:S04]  /*05e0*/  LDG.E.64 R2, desc[UR6][R24.64+0x20] ;  /* 0x0000200618027981 */ /* 0x000ea8000c1e1b00 */
[----:B------:R-:W-:Y:S04]  /*05f0*/  LDSM.16.M88.4 R4, [R26+UR4] ;  /* 0x000000041a04783b */ /* 0x000fe80008000200 */
[----:B------:R-:W1:Y:S01]  /*0600*/  LDSM.16.M88.4 R12, [R27+UR4+0x400] ;  /* 0x000400041b0c783b */ /* 0x000e620008000200 */
[----:B------:R-:W-:Y:S06]  /*0610*/  BAR.SYNC.DEFER_BLOCKING 0x0 ;  /* 0x0000000000007b1d */ /* 0x000fec0000010000 */
[----:B------:R-:W3:Y:S01]  /*0620*/  LDG.E.128 R8, desc[UR6][R20.64+0x20] ;  /* 0x0000200614087981 */ /* 0x000ee2000c1e1d00 */
[----:B-1----:R-:W-:Y:S06]  /*0630*/  HMMA.16816.F32.BF16 R16, R4, R12, RZ ;  /* 0x0000000c0410723c */ /* 0x002fec00000418ff */
[----:B------:R-:W-:Y:S01]  /*0640*/  HMMA.16816.F32.BF16 R4, R4, R14, RZ ;  /* 0x0000000e0404723c */ /* 0x000fe200000418ff */
[----:B--2---:R-:W-:Y:S01]  /*0650*/  IMAD.MOV.U32 R22, RZ, RZ, R2 ;  /* 0x000000ffff167224 */ /* 0x004fe200078e0002 */
[----:B------:R-:W-:-:S05]  /*0660*/  MOV R23, R3 ;  /* 0x0000000300177202 */ /* 0x000fca0000000f00 */
[----:B------:R-:W-:Y:S04]  /*0670*/  STS.64 [R29], R22 ;  /* 0x000000161d007388 */ /* 0x000fe80000000a00 */
[----:B---3--:R1:W-:Y:S01]  /*0680*/  STS.128 [R28+0x400], R8 ;  /* 0x000400081c007388 */ /* 0x0083e20000000c00 */
[----:B------:R-:W-:Y:S06]  /*0690*/  BAR.SYNC.DEFER_BLOCKING 0x0 ;  /* 0x0000000000007b1d */ /* 0x000fec0000010000 */
[----:B------:R-:W2:Y:S04]  /*06a0*/  LDG.E.64 R2, desc[UR6][R24.64+0x40] ;  /* 0x0000400618027981 */ /* 0x000ea8000c1e1b00 */
[----:B------:R-:W-:Y:S04]  /*06b0*/  LDSM.16.M88.4 R12, [R26+UR4] ;  /* 0x000000041a0c783b */ /* 0x000fe80008000200 */
[----:B------:R-:W3:Y:S01]  /*06c0*/  LDSM.16.M88.4 R32, [R27+UR4+0x400] ;  /* 0x000400041b20783b */ /* 0x000ee20008000200 */
[----:B------:R-:W-:Y:S06]  /*06d0*/  BAR.SYNC.DEFER_BLOCKING 0x0 ;  /* 0x0000000000007b1d */ /* 0x000fec0000010000 */
[----:B-1----:R-:W4:Y:S01]  /*06e0*/  LDG.E.128 R8, desc[UR6][R20.64+0x40] ;  /* 0x0000400614087981 */ /* 0x002f22000c1e1d00 */
[----:B---3--:R-:W-:Y:S06]  /*06f0*/  HMMA.16816.F32.BF16 R16, R12, R32, R16 ;  /* 0x000000200c10723c */ /* 0x008fec0000041810 */
[----:B------:R-:W-:Y:S01]  /*0700*/  HMMA.16816.F32.BF16 R4, R12, R34, R4 ;  /* 0x000000220c04723c */ /* 0x000fe20000041804 */
[----:B--2---:R-:W-:-:S02]  /*0710*/  IMAD.MOV.U32 R22, RZ, RZ, R2 ;  /* 0x000000ffff167224 */ /* 0x004fc400078e0002 */
[----:B------:R-:W-:-:S05]  /*0720*/  IMAD.MOV.U32 R23, RZ, RZ, R3 ;  /* 0x000000ffff177224 */ /* 0x000fca00078e0003 */
[----:B------:R-:W-:Y:S04]  /*0730*/  STS.64 [R29], R22 ;  /* 0x000000161d007388 */ /* 0x000fe80000000a00 */
[----:B----4-:R1:W-:Y:S01]  /*0740*/  STS.128 [R28+0x400], R8 ;  /* 0x000400081c007388 */ /* 0x0103e20000000c00 */
        /* <DEDUP_REMOVED lines=8> */
[----:B--2---:R-:W-:Y:S01]  /*07d0*/  MOV R22, R2 ;  /* 0x0000000200167202 */ /* 0x004fe20000000f00 */
        /* <DEDUP_REMOVED lines=11> */
[----:B--2---:R-:W-:Y:S01]  /*0890*/  IMAD.MOV.U32 R22, RZ, RZ, R2 ;  /* 0x000000ffff167224 */ /* 0x004fe200078e0002 */
[----:B------:R-:W-:-:S05]  /*08a0*/  MOV R23, R3 ;  /* 0x0000000300177202 */ /* 0x000fca0000000f00 */
        /* <DEDUP_REMOVED lines=493> */
[----:B----4-:R-:W-:Y:S01]  /*2780*/  STS.128 [R28+0x400], R8 ;  /* 0x000400081c007388 */ /* 0x010fe20000000c00 */
[----:B------:R-:W-:Y:S06]  /*2790*/  BAR.SYNC.DEFER_BLOCKING 0x0 ;  /* 0x0000000000007b1d */ /* 0x000fec0000010000 */
[----:B------:R-:W2:Y:S04]  /*27a0*/  LDG.E.64 R2, desc[UR6][R24.64+0x5c0] ;  /* 0x0005c00618027981 */ /* 0x000ea8000c1e1b00 */
[----:B------:R-:W-:Y:S04]  /*27b0*/  LDSM.16.M88.4 R8, [R26+UR4] ;  /* 0x000000041a08783b */ /* 0x000fe80008000200 */
[----:B------:R-:W1:Y:S01]  /*27c0*/  LDSM.16.M88.4 R12, [R27+UR4+0x400] ;  /* 0x000400041b0c783b */ /* 0x000e620008000200 */
[----:B------:R-:W-:Y:S06]  /*27d0*/  BAR.SYNC.DEFER_BLOCKING 0x0 ;  /* 0x0000000000007b1d */ /* 0x000fec0000010000 */
[----:B------:R-:W3:Y:S01]  /*27e0*/  LDG.E.128 R32, desc[UR6][R20.64+0x5c0] ;  /* 0x0005c00614207981 */ /* 0x000ee2000c1e1d00 */
[----:B-1----:R-:W-:Y:S06]  /*27f0*/  HMMA.16816.F32.BF16 R16, R8, R12, R16 ;  /* 0x0000000c0810723c */ /* 0x002fec0000041810 */
[----:B------:R-:W-:Y:S01]  /*2800*/  HMMA.16816.F32.BF16 R4, R8, R14, R4 ;  /* 0x0000000e0804723c */ /* 0x000fe20000041804 */
[----:B--2---:R-:W-:Y:S04]  /*2810*/  STS.64 [R29], R2 ;  /* 0x000000021d007388 */ /* 0x004fe80000000a00 */
[----:B---3--:R1:W-:Y:S01]  /*2820*/  STS.128 [R28+0x400], R32 ;  /* 0x000400201c007388 */ /* 0x0083e20000000c00 */
[----:B------:R-:W-:Y:S06]  /*2830*/  BAR.SYNC.DEFER_BLOCKING 0x0 ;  /* 0x0000000000007b1d */ /* 0x000fec0000010000 */
[----:B------:R-:W2:Y:S04]  /*2840*/  LDG.E.64 R24, desc[UR6][R24.64+0x5e0] ;  /* 0x0005e00618187981 */ /* 0x000ea8000c1e1b00 */
[----:B------:R-:W-:Y:S04]  /*2850*/  LDSM.16.M88.4 R8, [R26+UR4] ;  /* 0x000000041a08783b */ /* 0x000fe80008000200 */
[----:B------:R-:W3:Y:S01]  /*2860*/  LDSM.16.M88.4 R12, [R27+UR4+0x400] ;  /* 0x000400041b0c783b */ /* 0x000ee20008000200 */
[----:B------:R-:W-:Y:S06]  /*2870*/  BAR.SYNC.DEFER_BLOCKING 0x0 ;  /* 0x0000000000007b1d */ /* 0x000fec0000010000 */
[----:B------:R-:W4:Y:S01]  /*2880*/  LDG.E.128 R20, desc[UR6][R20.64+0x5e0] ;  /* 0x0005e00614147981 */ /* 0x000f22000c1e1d00 */
[C---:B------:R-:W-:Y:S01]  /*2890*/  IMAD.HI R0, R37.reuse, 0x2aaaaaab, RZ ;  /* 0x2aaaaaab25007827 */ /* 0x040fe200078e02ff */
[----:B------:R-:W-:-:S03]  /*28a0*/  ISETP.GE.AND P2, PT, R37, RZ, PT ;  /* 0x000000ff2500720c */ /* 0x000fc60003f46270 */
[----:B-1----:R-:W-:Y:S01]  /*28b0*/  IMAD.MOV R34, RZ, RZ, -R31 ;  /* 0x000000ffff227224 */ /* 0x002fe200078e0a1f */
[----:B------:R-:W-:-:S04]  /*28c0*/  SHF.R.U32.HI R3, RZ, 0x1f, R0 ;  /* 0x0000001fff037819 */ /* 0x000fc80000011600 */
[----:B------:R-:W-:Y:S01]  /*28d0*/  LEA.HI.SX32 R0, R0, R3, 0x19 ;  /* 0x0000000300007211 */ /* 0x000fe200078fcaff */
[----:B------:R-:W-:Y:S01]  /*28e0*/  IMAD.MOV.U32 R3, RZ, RZ, -0x8 ;  /* 0xfffffff8ff037424 */ /* 0x000fe200078e00ff */
[----:B---3--:R-:W-:Y:S03]  /*28f0*/  HMMA.16816.F32.BF16 R16, R8, R12, R16 ;  /* 0x0000000c0810723c */ /* 0x008fe60000041810 */
[----:B------:R-:W-:-:S03]  /*2900*/  IMAD R2, R0, R3, 0x1 ;  /* 0x0000000100027424 */ /* 0x000fc600078e0203 */
[----:B------:R-:W-:Y:S02]  /*2910*/  HMMA.16816.F32.BF16 R4, R8, R14, R4 ;  /* 0x0000000e0804723c */ /* 0x000fe40000041804 */
[----:B------:R-:W-:-:S04]  /*2920*/  VIMNMX R2, R2, 0x8, PT ;  /* 0x0000000802027848 */ /* 0x000fc80003fe0100 */
[----:B------:R-:W-:-:S04]  /*2930*/  IABS R3, R2 ;  /* 0x0000000200037213 */ /* 0x000fc80000000000 */
[----:B------:R-:W1:Y:S01]  /*2940*/  I2F.RP R32, R3 ;  /* 0x0000000300207306 */ /* 0x000e620000209400 */
[----:B------:R-:W-:-:S07]  /*2950*/  IMAD R31, R34, R3, RZ ;  /* 0x00000003221f7224 */ /* 0x000fce00078e02ff */
[----:B-1----:R-:W1:Y:S02]  /*2960*/  MUFU.RCP R32, R32 ;  /* 0x0000002000207308 */ /* 0x002e640000001000 */
[----:B-1----:R-:W-:-:S06]  /*2970*/  IADD3 R12, R32, 0xffffffe, RZ ;  /* 0x0ffffffe200c7810 */ /* 0x002fcc0007ffe0ff */
[----:B------:R1:W3:Y:S02]  /*2980*/  F2I.FTZ.U32.TRUNC.NTZ R13, R12 ;  /* 0x0000000c000d7305 */ /* 0x0002e4000021f000 */
[----:B-1----:R-:W-:-:S04]  /*2990*/  IMAD.MOV.U32 R12, RZ, RZ, RZ ;  /* 0x000000ffff0c7224 */ /* 0x002fc800078e00ff */
[----:B---3--:R-:W-:Y:S01]  /*29a0*/  IMAD.HI.U32 R13, R13, R31, R12 ;  /* 0x0000001f0d0d7227 */ /* 0x008fe200078e000c */
[----:B------:R-:W-:Y:S02]  /*29b0*/  IABS R12, R37 ;  /* 0x00000025000c7213 */ /* 0x000fe40000000000 */
[----:B------:R-:W-:-:S03]  /*29c0*/  IABS R31, R2 ;  /* 0x00000002001f7213 */ /* 0x000fc60000000000 */
[----:B------:R-:W-:Y:S01]  /*29d0*/  IMAD.HI.U32 R13, R13, R12, RZ ;  /* 0x0000000c0d0d7227 */ /* 0x000fe200078e00ff */
[----:B------:R-:W-:-:S05]  /*29e0*/  IADD3 R31, RZ, -R31, RZ ;  /* 0x8000001fff1f7210 */ /* 0x000fca0007ffe0ff */
[----:B------:R-:W-:Y:S02]  /*29f0*/  IMAD R12, R13, R31, R12 ;  /* 0x0000001f0d0c7224 */ /* 0x000fe400078e020c */
[----:B------:R-:W1:Y:S03]  /*2a00*/  S2R R13, SR_TID.X ;  /* 0x00000000000d7919 */ /* 0x000e660000002100 */
[----:B------:R-:W-:-:S13]  /*2a10*/  ISETP.GT.U32.AND P0, PT, R3, R12, PT ;  /* 0x0000000c0300720c */ /* 0x000fda0003f04070 */
[----:B------:R-:W-:-:S05]  /*2a20*/  @!P0 IMAD.IADD R12, R12, 0x1, -R3 ;  /* 0x000000010c0c8824 */ /* 0x000fca00078e0a03 */
[----:B------:R-:W-:Y:S02]  /*2a30*/  ISETP.GT.U32.AND P0, PT, R3, R12, PT ;  /* 0x0000000c0300720c */ /* 0x000fe40003f04070 */
[----:B-1----:R-:W-:-:S11]  /*2a40*/  LOP3.LUT R9, R13, 0x1f, RZ, 0xc0, !PT ;  /* 0x0000001f0d097812 */ /* 0x002fd600078ec0ff */
[----:B------:R-:W-:Y:S01]  /*2a50*/  @!P0 IMAD.IADD R12, R12, 0x1, -R3 ;  /* 0x000000010c0c8824 */ /* 0x000fe200078e0a03 */
[----:B------:R-:W-:Y:S02]  /*2a60*/  LOP3.LUT R3, RZ, R2, RZ, 0x33, !PT ;  /* 0x00000002ff037212 */ /* 0x000fe400078e33ff */
[----:B------:R-:W-:Y:S02]  /*2a70*/  LOP3.LUT R11, R13, 0x3, RZ, 0xc0, !PT ;  /* 0x000000030d0b7812 */ /* 0x000fe400078ec0ff */
[----:B------:R-:W-:Y:S02]  /*2a80*/  @!P2 IADD3 R12, -R12, RZ, RZ ;  /* 0x000000ff0c0ca210 */ /* 0x000fe40007ffe1ff */
[----:B------:R-:W-:Y:S02]  /*2a90*/  SHF.R.U32.HI R9, RZ, 0x2, R9 ;  /* 0x00000002ff097819 */ /* 0x000fe40000011609 */
[----:B------:R-:W-:Y:S02]  /*2aa0*/  SEL R3, R3, R12, !P1 ;  /* 0x0000000c03037207 */ /* 0x000fe40004800000 */
[----:B------:R-:W-:Y:S01]  /*2ab0*/  SHF.R.U32.HI R2, RZ, 0x2, R13 ;  /* 0x00000002ff027819 */ /* 0x000fe2000001160d */
[----:B------:R-:W-:-:S02]  /*2ac0*/  IMAD.SHL.U32 R13, R13, 0x8, RZ ;  /* 0x000000080d0d7824 */ /* 0x000fc400078e00ff */
[----:B------:R-:W-:Y:S01]  /*2ad0*/  IMAD R3, R0, 0x8, R3 ;  /* 0x0000000800037824 */ /* 0x000fe200078e0203 */
[----:B------:R-:W-:Y:S01]  /*2ae0*/  SGXT.U32 R2, R2, 0x4 ;  /* 0x000000040202781a */ /* 0x000fe20000000000 */
[----:B------:R-:W-:Y:S01]  /*2af0*/  IMAD R0, R11, 0x2, R36 ;  /* 0x000000020b007824 */ /* 0x000fe200078e0224 */
[----:B------:R-:W-:Y:S02]  /*2b00*/  LOP3.LUT R36, R36, R9, RZ, 0xfc, !PT ;  /* 0x0000000924247212 */ /* 0x000fe400078efcff */
[----:B------:R-:W-:Y:S01]  /*2b10*/  SHF.L.U32 R3, R3, 0x4, RZ ;  /* 0x0000000403037819 */ /* 0x000fe200000006ff */
[----:B------:R-:W-:Y:S01]  /*2b20*/  IMAD R0, R9, 0x28, R0 ;  /* 0x0000002809007824 */ /* 0x000fe200078e0200 */
[----:B------:R-:W-:Y:S02]  /*2b30*/  LOP3.LUT R9, R30, 0x18, R13, 0xf8, !PT ;  /* 0x000000181e097812 */ /* 0x000fe400078ef80d */
[----:B------:R-:W-:Y:S01]  /*2b40*/  LOP3.LUT R3, R3, R2, RZ, 0xfc, !PT ;  /* 0x0000000203037212 */ /* 0x000fe200078efcff */
[----:B------:R-:W-:Y:S01]  /*2b50*/  IMAD R2, R36, 0x5, R11 ;  /* 0x0000000524027824 */ /* 0x000fe200078e020b */
[----:B------:R-:W-:-:S02]  /*2b60*/  LEA R0, R0, UR4, 0x1 ;  /* 0x0000000400007c11 */ /* 0x000fc4000f8e08ff */
[----:B------:R-:W-:Y:S02]  /*2b70*/  ISETP.GE.AND P0, PT, R3, 0x1, PT ;  /* 0x000000010300780c */ /* 0x000fe40003f06270 */
[----:B------:R-:W-:Y:S02]  /*2b80*/  SHF.L.U32 R2, R2, 0x3, RZ ;  /* 0x0000000302027819 */ /* 0x000fe400000006ff */
[----:B------:R-:W-:Y:S01]  /*2b90*/  ISETP.LT.AND P0, PT, R9, 0xc00, !P0 ;  /* 0x00000c000900780c */ /* 0x000fe20004701270 */
[----:B--2---:R-:W-:Y:S04]  /*2ba0*/  STS.64 [R29], R24 ;  /* 0x000000181d007388 */ /* 0x004fe80000000a00 */
[----:B----4-:R-:W-:Y:S01]  /*2bb0*/  STS.128 [R28+0x400], R20 ;  /* 0x000400141c007388 */ /* 0x010fe20000000c00 */
[----:B------:R-:W-:Y:S06]  /*2bc0*/  BAR.SYNC.DEFER_BLOCKING 0x0 ;  /* 0x0000000000007b1d */ /* 0x000fec0000010000 */
[----:B------:R-:W-:Y:S04]  /*2bd0*/  LDSM.16.M88.4 R20, [R26+UR4] ;  /* 0x000000041a14783b */ /* 0x000fe80008000200 */
[----:B------:R-:W1:Y:S02]  /*2be0*/  LDSM.16.M88.4 R24, [R27+UR4+0x400] ;  /* 0x000400041b18783b */ /* 0x000e640008000200 */
[----:B-1----:R-:W-:Y:S06]  /*2bf0*/  HMMA.16816.F32.BF16 R16, R20, R24, R16 ;  /* 0x000000181410723c */ /* 0x002fec0000041810 */
[----:B------:R-:W-:-:S15]  /*2c00*/  HMMA.16816.F32.BF16 R4, R20, R26, R4 ;  /* 0x0000001a1404723c */ /* 0x000fde0000041804 */
[----:B------:R-:W-:-:S03]  /*2c10*/  NOP ;  /* 0x0000000000007918 */ /* 0x000fc60000000000 */
[----:B------:R-:W-:Y:S01]  /*2c20*/  F2FP.BF16.F32.PACK_AB R17, R17, R16 ;  /* 0x000000101111723e */ /* 0x000fe200000010ff */
[----:B------:R-:W-:Y:S01]  /*2c30*/  BAR.SYNC.DEFER_BLOCKING 0x0 ;  /* 0x0000000000007b1d */ /* 0x000fe20000010000 */
[----:B------:R-:W-:-:S04]  /*2c40*/  F2FP.BF16.F32.PACK_AB R19, R19, R18 ;  /* 0x000000121313723e */ /* 0x000fc800000010ff */
[----:B------:R-:W-:Y:S02]  /*2c50*/  F2FP.BF16.F32.PACK_AB R5, R5, R4 ;  /* 0x000000040505723e */ /* 0x000fe400000010ff */
[----:B------:R-:W-:Y:S02]  /*2c60*/  F2FP.BF16.F32.PACK_AB R7, R7, R6 ;  /* 0x000000060707723e */ /* 0x000fe400000010ff */
[----:B------:R-:W-:Y:S01]  /*2c70*/  LEA R4, R2, UR4, 0x1 ;  /* 0x0000000402047c11 */ /* 0x000fe2000f8e08ff */
[----:B------:R1:W-:Y:S04]  /*2c80*/  STS [R0], R17 ;  /* 0x0000001100007388 */ /* 0x0003e80000000800 */
[----:B------:R1:W-:Y:S04]  /*2c90*/  STS [R0+0x280], R19 ;  /* 0x0002801300007388 */ /* 0x0003e80000000800 */
[----:B------:R1:W-:Y:S04]  /*2ca0*/  STS [R0+0x20], R5 ;  /* 0x0000200500007388 */ /* 0x0003e80000000800 */
[----:B------:R1:W-:Y:S01]  /*2cb0*/  STS [R0+0x2a0], R7 ;  /* 0x0002a00700007388 */ /* 0x0003e20000000800 */
[----:B------:R-:W-:Y:S06]  /*2cc0*/  BAR.SYNC.DEFER_BLOCKING 0x0 ;  /* 0x0000000000007b1d */ /* 0x000fec0000010000 */
[----:B-1----:R-:W-:Y:S05]  /*2cd0*/  @!P0 EXIT ;  /* 0x000000000000894d */ /* 0x002fea0003800000 */
[----:B------:R-:W0:Y:S01]  /*2ce0*/  LDS.128 R4, [R4] ;  /* 0x0000000004047984 */ /* 0x000e220000000c00 */
[----:B------:R-:W1:Y:S02]  /*2cf0*/  LDC.64 R2, c[0x0][0x220] ;  /* 0x00008800ff027b82 */ /* 0x000e640000000a00 */
[----:B-1----:R-:W-:-:S05]  /*2d00*/  IMAD.WIDE R2, R9, 0x2, R2 ;  /* 0x0000000209027825 */ /* 0x002fca00078e0202 */
[----:B0-----:R-:W-:Y:S01]  /*2d10*/  STG.E.128 desc[UR6][R2.64], R4 ;  /* 0x0000000402007986 */ /* 0x001fe2000c101d06 */
[----:B------:R-:W-:Y:S05]  /*2d20*/  EXIT ;  /* 0x000000000000794d */ /* 0x000fea0003800000 */
.L_x_0:
[----:B------:R-:W-:-:S00]  /*2d30*/  BRA `(.L_x_0) ;  /* 0xfffffffc00fc7947 */ /* 0x000fc0000383ffff */
[----:B------:R-:W-:-:S00]  /*2d40*/  NOP ;  /* 0x0000000000007918 */ /* 0x000fc00000000000 */
        /* <DEDUP_REMOVED lines=11> */
.L_x_1:


//--------------------- .nv.shared.triton_mm      --------------------------
	.section	.nv.shared.triton_mm,"aw",@nobits
	.sectionflags	@""
	.align	16
	.zero		1024


//--------------------- .nv.constant0.triton_mm   --------------------------
	.section	.nv.constant0.triton_mm,"a",@progbits
	.sectionflags	@""
	.align	4
.nv.constant0.triton_mm:
	.zero		552
